	.headerflags	@"EF_CUDA_TEXMODE_UNIFIED EF_CUDA_64BIT_ADDRESS EF_CUDA_ACCELERATORS EF_CUDA_SM90 EF_CUDA_VIRTUAL_SM(EF_CUDA_SM90)"
	.elftype	@"ET_EXEC"


//--------------------- .nv.info                  --------------------------
	.section	.nv.info,"",@"SHT_CUDA_INFO"
	.align	4


	//----- nvinfo : EIATTR_REGCOUNT
	.align		4
        /*0000*/ 	.byte	0x04, 0x2f
        /*0002*/ 	.short	(.L_3 - .L_2)
	.align		4
.L_2:
        /*0004*/ 	.word	index@(triton_poi_fused__native_batch_norm_legit_no_training_relu_threshold_backward_59)
        /*0008*/ 	.word	0x00000010


	//----- nvinfo : EIATTR_MIN_STACK_SIZE
	.align		4
.L_3:
        /*000c*/ 	.byte	0x04, 0x12
        /*000e*/ 	.short	(.L_5 - .L_4)
	.align		4
.L_4:
        /*0010*/ 	.word	index@(triton_poi_fused__native_batch_norm_legit_no_training_relu_threshold_backward_59)
        /*0014*/ 	.word	0x00000000


	//----- nvinfo : EIATTR_FRAME_SIZE
	.align		4
.L_5:
        /*0018*/ 	.byte	0x04, 0x11
        /*001a*/ 	.short	(.L_7 - .L_6)
	.align		4
.L_6:
        /*001c*/ 	.word	index@(triton_poi_fused__native_batch_norm_legit_no_training_relu_threshold_backward_59)
        /*0020*/ 	.word	0x00000000


	//----- nvinfo : EIATTR_MIN_STACK_SIZE
	.align		4
.L_7:
        /*0024*/ 	.byte	0x04, 0x12
        /*0026*/ 	.short	(.L_9 - .L_8)
	.align		4
.L_8:
        /*0028*/ 	.word	index@(triton_poi_fused__native_batch_norm_legit_no_training_relu_threshold_backward_59)
        /*002c*/ 	.word	0x00000000
.L_9:


//--------------------- .nv.info.triton_poi_fused__native_batch_norm_legit_no_training_relu_threshold_backward_59 --------------------------
	.section	.nv.info.triton_poi_fused__native_batch_norm_legit_no_training_relu_threshold_backward_59,"",@"SHT_CUDA_INFO"
	.sectionflags	@""
	.align	4


	//----- nvinfo : EIATTR_CUDA_API_VERSION
	.align		4
        /*0000*/ 	.byte	0x04, 0x37
        /*0002*/ 	.short	(.L_11 - .L_10)
.L_10:
        /*0004*/ 	.word	0x0000007c


	//----- nvinfo : EIATTR_KPARAM_INFO
	.align		4
.L_11:
        /*0008*/ 	.byte	0x04, 0x17
        /*000a*/ 	.short	(.L_13 - .L_12)
.L_12:
        /*000c*/ 	.word	0x00000000
        /*0010*/ 	.short	0x0007
        /*0012*/ 	.short	0x0038
        /*0014*/ 	.byte	0x00, 0xf0, 0x11, 0x00


	//----- nvinfo : EIATTR_KPARAM_INFO
	.align		4
.L_13:
        /*0018*/ 	.byte	0x04, 0x17
        /*001a*/ 	.short	(.L_15 - .L_14)
.L_14:
        /*001c*/ 	.word	0x00000000
        /*0020*/ 	.short	0x0006
        /*0022*/ 	.short	0x0030
        /*0024*/ 	.byte	0x00, 0xf4, 0x21, 0x00


	//----- nvinfo : EIATTR_KPARAM_INFO
	.align		4
.L_15:
        /*0028*/ 	.byte	0x04, 0x17
        /*002a*/ 	.short	(.L_17 - .L_16)
.L_16:
        /*002c*/ 	.word	0x00000000
        /*0030*/ 	.short	0x0005
        /*0032*/ 	.short	0x0028
        /*0034*/ 	.byte	0x00, 0xf4, 0x21, 0x00


	//----- nvinfo : EIATTR_KPARAM_INFO
	.align		4
.L_17:
        /*0038*/ 	.byte	0x04, 0x17
        /*003a*/ 	.short	(.L_19 - .L_18)
.L_18:
        /*003c*/ 	.word	0x00000000
        /*0040*/ 	.short	0x0004
        /*0042*/ 	.short	0x0020
        /*0044*/ 	.byte	0x00, 0xf4, 0x21, 0x00


	//----- nvinfo : EIATTR_KPARAM_INFO
	.align		4
.L_19:
        /*0048*/ 	.byte	0x04, 0x17
        /*004a*/ 	.short	(.L_21 - .L_20)
.L_20:
        /*004c*/ 	.word	0x00000000
        /*0050*/ 	.short	0x0003
        /*0052*/ 	.short	0x0018
        /*0054*/ 	.byte	0x00, 0xf4, 0x21, 0x00


	//----- nvinfo : EIATTR_KPARAM_INFO
	.align		4
.L_21:
        /*0058*/ 	.byte	0x04, 0x17
        /*005a*/ 	.short	(.L_23 - .L_22)
.L_22:
        /*005c*/ 	.word	0x00000000
        /*0060*/ 	.short	0x0002
        /*0062*/ 	.short	0x0010
        /*0064*/ 	.byte	0x00, 0xf4, 0x21, 0x00


	//----- nvinfo : EIATTR_KPARAM_INFO
	.align		4
.L_23:
        /*0068*/ 	.byte	0x04, 0x17
        /*006a*/ 	.short	(.L_25 - .L_24)
.L_24:
        /*006c*/ 	.word	0x00000000
        /*0070*/ 	.short	0x0001
        /*0072*/ 	.short	0x0008
        /*0074*/ 	.byte	0x00, 0xf4, 0x21, 0x00


	//----- nvinfo : EIATTR_KPARAM_INFO
	.align		4
.L_25:
        /*0078*/ 	.byte	0x04, 0x17
        /*007a*/ 	.short	(.L_27 - .L_26)
.L_26:
        /*007c*/ 	.word	0x00000000
        /*0080*/ 	.short	0x0000
        /*0082*/ 	.short	0x0000
        /*0084*/ 	.byte	0x00, 0xf4, 0x21, 0x00


	//----- nvinfo : EIATTR_SPARSE_MMA_MASK
	.align		4
.L_27:
        /*0088*/ 	.byte	0x03, 0x50
        /*008a*/ 	.short	0x0000


	//----- nvinfo : EIATTR_MAXREG_COUNT
	.align		4
        /*008c*/ 	.byte	0x03, 0x1b
        /*008e*/ 	.short	0x00ff


	//----- nvinfo : EIATTR_EXIT_INSTR_OFFSETS
	.align		4
        /*0090*/ 	.byte	0x04, 0x1c
        /*0092*/ 	.short	(.L_29 - .L_28)


	//   ....[0]....
.L_28:
        /*0094*/ 	.word	0x000003e0


	//----- nvinfo : EIATTR_REQNTID
	.align		4
.L_29:
        /*0098*/ 	.byte	0x04, 0x10
        /*009a*/ 	.short	(.L_31 - .L_30)
.L_30:
        /*009c*/ 	.word	0x00000100
        /*00a0*/ 	.word	0x00000001
        /*00a4*/ 	.word	0x00000001


	//----- nvinfo : EIATTR_CBANK_PARAM_SIZE
	.align		4
.L_31:
        /*00a8*/ 	.byte	0x03, 0x19
        /*00aa*/ 	.short	0x003c


	//----- nvinfo : EIATTR_PARAM_CBANK
	.align		4
        /*00ac*/ 	.byte	0x04, 0x0a
        /*00ae*/ 	.short	(.L_33 - .L_32)
	.align		4
.L_32:
        /*00b0*/ 	.word	index@(.nv.constant0.triton_poi_fused__native_batch_norm_legit_no_training_relu_threshold_backward_59)
        /*00b4*/ 	.short	0x0210
        /*00b6*/ 	.short	0x003c


	//----- nvinfo : EIATTR_SW_WAR
	.align		4
.L_33:
        /*00b8*/ 	.byte	0x04, 0x36
        /*00ba*/ 	.short	(.L_35 - .L_34)
.L_34:
        /*00bc*/ 	.word	0x00000008
.L_35:


//--------------------- .nv.callgraph             --------------------------
	.section	.nv.callgraph,"",@"SHT_CUDA_CALLGRAPH"
	.align	4
	.sectionentsize	8
	.align		4
        /*0000*/ 	.word	0x00000000
	.align		4
        /*0004*/ 	.word	0xffffffff
	.align		4
        /*0008*/ 	.word	0x00000000
	.align		4
        /*000c*/ 	.word	0xfffffffe
	.align		4
        /*0010*/ 	.word	0x00000000
	.align		4
        /*0014*/ 	.word	0xfffffffd
	.align		4
        /*0018*/ 	.word	0x00000000
	.align		4
        /*001c*/ 	.word	0xfffffffc


//--------------------- .nv.constant4             --------------------------
	.section	.nv.constant4,"a",@progbits
	.align	8
	.align		8
.nv.constant4:
        /*0000*/ 	.dword	_$_str
	.align		8
        /*0008*/ 	.dword	_$_str_$_2


//--------------------- .text.triton_poi_fused__native_batch_norm_legit_no_training_relu_threshold_backward_59 --------------------------
	.section	.text.triton_poi_fused__native_batch_norm_legit_no_training_relu_threshold_backward_59,"ax",@progbits
	.align	128
        .global         triton_poi_fused__native_batch_norm_legit_no_training_relu_threshold_backward_59
        .type           triton_poi_fused__native_batch_norm_legit_no_training_relu_threshold_backward_59,@function
        .size           triton_poi_fused__native_batch_norm_legit_no_training_relu_threshold_backward_59,(.L_x_1 - triton_poi_fused__native_batch_norm_legit_no_training_relu_threshold_backward_59)
        .other          triton_poi_fused__native_batch_norm_legit_no_training_relu_threshold_backward_59,@"STO_CUDA_ENTRY STV_DEFAULT"
triton_poi_fused__native_batch_norm_legit_no_training_relu_threshold_backward_59:
.text.triton_poi_fused__native_batch_norm_legit_no_training_relu_threshold_backward_59:
[----:B------:R-:W-:Y:S01]  /*0000*/  LDC R1, c[0x0][0x28] ;  /* 0x00000a00ff017b82 */ /* 0x000fe20000000800 */
[----:B------:R-:W1:Y:S07]  /*0010*/  S2R R0, SR_TID.X ;  /* 0x0000000000007919 */ /* 0x000e6e0000002100 */
[----:B------:R-:W2:Y:S01]  /*0020*/  LDC.64 R6, c[0x0][0x220] ;  /* 0x00008800ff067b82 */ /* 0x000ea20000000a00 */
[----:B------:R-:W-:Y:S01]  /*0030*/  ULDC.64 UR4, c[0x0][0x208] ;  /* 0x0000820000047ab9 */ /* 0x000fe20000000a00 */
[----:B------:R-:W3:Y:S06]  /*0040*/  S2R R5, SR_CTAID.X ;  /* 0x0000000000057919 */ /* 0x000eec0000002500 */
[----:B------:R-:W4:Y:S08]  /*0050*/  LDC.64 R8, c[0x0][0x228] ;  /* 0x00008a00ff087b82 */ /* 0x000f300000000a00 */
[----:B------:R-:W5:Y:S01]  /*0060*/  LDC.64 R10, c[0x0][0x230] ;  /* 0x00008c00ff0a7b82 */ /* 0x000f620000000a00 */
[----:B------:R-:W-:Y:S01]  /*0070*/  IMAD.MOV.U32 R12, RZ, RZ, 0x3e800000 ;  /* 0x3e800000ff0c7424 */ /* 0x000fe200078e00ff */
[----:B------:R-:W-:Y:S01]  /*0080*/  ULDC.64 UR6, c[0x0][0x240] ;  /* 0x0000900000067ab9 */ /* 0x000fe20000000a00 */
[----:B-1----:R-:W-:Y:S01]  /*0090*/  IMAD.SHL.U32 R0, R0, 0x2, RZ ;  /* 0x0000000200007824 */ /* 0x002fe200078e00ff */
[----:B---3--:R-:W-:-:S04]  /*00a0*/  SHF.R.S32.HI R3, RZ, 0x16, R5 ;  /* 0x00000016ff037819 */ /* 0x008fc80000011405 */
[----:B------:R-:W-:Y:S02]  /*00b0*/  LOP3.LUT R0, R0, 0x1fe, RZ, 0xc0, !PT ;  /* 0x000001fe00007812 */ /* 0x000fe400078ec0ff */
[----:B------:R-:W-:-:S03]  /*00c0*/  SGXT R3, R3, 0x1 ;  /* 0x000000010303781a */ /* 0x000fc60000000200 */
[----:B------:R-:W-:Y:S02]  /*00d0*/  IMAD R0, R5, 0x200, R0 ;  /* 0x0000020005007824 */ /* 0x000fe400078e0200 */
[----:B------:R-:W1:Y:S03]  /*00e0*/  LDC.64 R4, c[0x0][0x218] ;  /* 0x00008600ff047b82 */ /* 0x000e660000000a00 */
[----:B------:R-:W-:-:S04]  /*00f0*/  LEA.HI R3, R3, R0, RZ, 0x8 ;  /* 0x0000000003037211 */ /* 0x000fc800078f40ff */
[----:B------:R-:W-:-:S04]  /*0100*/  SHF.R.S32.HI R3, RZ, 0x8, R3 ;  /* 0x00000008ff037819 */ /* 0x000fc80000011403 */
[----:B------:R-:W-:-:S04]  /*0110*/  LEA.HI R2, R3, R3, RZ, 0x8 ;  /* 0x0000000303027211 */ /* 0x000fc800078f40ff */
[----:B------:R-:W-:-:S04]  /*0120*/  LOP3.LUT R2, R2, 0xffffff00, RZ, 0xc0, !PT ;  /* 0xffffff0002027812 */ /* 0x000fc800078ec0ff */
[----:B------:R-:W-:Y:S02]  /*0130*/  IADD3 R13, R3, -R2, RZ ;  /* 0x80000002030d7210 */ /* 0x000fe40007ffe0ff */
[----:B------:R-:W3:Y:S03]  /*0140*/  LDC.64 R2, c[0x0][0x210] ;  /* 0x00008400ff027b82 */ /* 0x000ee60000000a00 */
[----:B--2---:R-:W-:-:S06]  /*0150*/  IMAD.WIDE R6, R13, 0x4, R6 ;  /* 0x000000040d067825 */ /* 0x004fcc00078e0206 */
[----:B------:R-:W2:Y:S01]  /*0160*/  LDG.E.EL R6, desc[UR4][R6.64] ;  /* 0x0000000406067981 */ /* 0x000ea2000c2e1900 */
[----:B-1----:R-:W-:-:S06]  /*0170*/  IMAD.WIDE R4, R13, 0x4, R4 ;  /* 0x000000040d047825 */ /* 0x002fcc00078e0204 */
[----:B------:R-:W2:Y:S01]  /*0180*/  LDG.E.EL R4, desc[UR4][R4.64] ;  /* 0x0000000404047981 */ /* 0x000ea2000c2e1900 */
[----:B---3--:R-:W-:-:S06]  /*0190*/  IMAD.WIDE R2, R0, 0x4, R2 ;  /* 0x0000000400027825 */ /* 0x008fcc00078e0202 */
[----:B------:R-:W3:Y:S01]  /*01a0*/  LDG.E.64 R2, desc[UR4][R2.64] ;  /* 0x0000000402027981 */ /* 0x000ee2000c1e1b00 */
[----:B----4-:R-:W-:-:S04]  /*01b0*/  IMAD.WIDE R8, R13, 0x4, R8 ;  /* 0x000000040d087825 */ /* 0x010fc800078e0208 */
[----:B-----5:R-:W-:Y:S02]  /*01c0*/  IMAD.WIDE R10, R13, 0x4, R10 ;  /* 0x000000040d0a7825 */ /* 0x020fe400078e020a */
[----:B------:R-:W4:Y:S04]  /*01d0*/  LDG.E.EL R8, desc[UR4][R8.64] ;  /* 0x0000000408087981 */ /* 0x000f28000c2e1900 */
[----:B------:R-:W4:Y:S01]  /*01e0*/  LDG.E.EL R11, desc[UR4][R10.64] ;  /* 0x000000040a0b7981 */ /* 0x000f22000c2e1900 */
[----:B--2---:R-:W-:-:S04]  /*01f0*/  FADD R6, R6, 9.9999997473787516356e-06 ;  /* 0x3727c5ac06067421 */ /* 0x004fc80000000000 */
[----:B------:R-:W1:Y:S02]  /*0200*/  MUFU.SQRT R7, R6 ;  /* 0x0000000600077308 */ /* 0x000e640000002000 */
[C---:B-1----:R-:W-:Y:S02]  /*0210*/  FSETP.GT.AND P0, PT, R7.reuse, 8.50705917302346158658e+37, PT ;  /* 0x7e8000000700780b */ /* 0x042fe40003f04000 */
[----:B------:R-:W-:-:S11]  /*0220*/  FSETP.GEU.AND P1, PT, R7, 1.175494350822287508e-38, PT ;  /* 0x008000000700780b */ /* 0x000fd60003f2e000 */
[----:B------:R-:W-:-:S04]  /*0230*/  @P0 FMUL R7, R7, 0.25 ;  /* 0x3e80000007070820 */ /* 0x000fc80000400000 */
[----:B------:R-:W-:-:S06]  /*0240*/  @!P1 FMUL R7, R7, 16777216 ;  /* 0x4b80000007079820 */ /* 0x000fcc0000400000 */
[----:B------:R-:W1:Y:S01]  /*0250*/  MUFU.RCP R7, R7 ;  /* 0x0000000700077308 */ /* 0x000e620000001000 */
[----:B------:R-:W-:Y:S01]  /*0260*/  FSEL R12, R12, 1, P0 ;  /* 0x3f8000000c0c7808 */ /* 0x000fe20000000000 */
[----:B---3--:R-:W-:-:S04]  /*0270*/  FADD R5, R3, -R4 ;  /* 0x8000000403057221 */ /* 0x008fc80000000000 */
[----:B------:R-:W-:Y:S01]  /*0280*/  @!P1 FMUL R12, R12, 16777216 ;  /* 0x4b8000000c0c9820 */ /* 0x000fe20000400000 */
[----:B------:R-:W-:-:S03]  /*0290*/  FADD R3, R2, -R4 ;  /* 0x8000000402037221 */ /* 0x000fc60000000000 */
[----:B-1----:R-:W-:-:S04]  /*02a0*/  FMUL R12, R7, R12 ;  /* 0x0000000c070c7220 */ /* 0x002fc80000400000 */
[C---:B------:R-:W-:Y:S01]  /*02b0*/  FMUL R4, R12.reuse, R5 ;  /* 0x000000050c047220 */ /* 0x040fe20000400000 */
[----:B------:R-:W-:Y:S02]  /*02c0*/  FMUL R12, R12, R3 ;  /* 0x000000030c0c7220 */ /* 0x000fe40000400000 */
[----:B------:R-:W1:Y:S01]  /*02d0*/  LDC.64 R2, c[0x0][0x238] ;  /* 0x00008e00ff027b82 */ /* 0x000e620000000a00 */
[C-C-:B----4-:R-:W-:Y:S01]  /*02e0*/  FFMA R4, R8.reuse, R4, R11.reuse ;  /* 0x0000000408047223 */ /* 0x150fe2000000000b */
[----:B------:R-:W-:-:S04]  /*02f0*/  FFMA R12, R8, R12, R11 ;  /* 0x0000000c080c7223 */ /* 0x000fc8000000000b */
[----:B------:R-:W-:Y:S02]  /*0300*/  FSETP.GEU.AND P0, PT, R4, RZ, PT ;  /* 0x000000ff0400720b */ /* 0x000fe40003f0e000 */
[----:B------:R-:W-:Y:S02]  /*0310*/  FSETP.GEU.AND P1, PT, R12, RZ, PT ;  /* 0x000000ff0c00720b */ /* 0x000fe40003f2e000 */
[----:B------:R-:W-:Y:S02]  /*0320*/  FSEL R13, R4, RZ, P0 ;  /* 0x000000ff040d7208 */ /* 0x000fe40000000000 */
[----:B------:R-:W-:Y:S02]  /*0330*/  FSEL R12, R12, RZ, P1 ;  /* 0x000000ff0c0c7208 */ /* 0x000fe40000800000 */
[----:B------:R-:W-:Y:S02]  /*0340*/  FSETP.GTU.AND P0, PT, R13, RZ, PT ;  /* 0x000000ff0d00720b */ /* 0x000fe40003f0c000 */
[----:B------:R-:W-:-:S02]  /*0350*/  FSETP.GTU.AND P1, PT, R12, RZ, PT ;  /* 0x000000ff0c00720b */ /* 0x000fc40003f2c000 */
[----:B------:R-:W-:Y:S02]  /*0360*/  IADD3 R4, P2, R0, UR6, RZ ;  /* 0x0000000600047c10 */ /* 0x000fe4000ff5e0ff */
[----:B------:R-:W-:Y:S02]  /*0370*/  SEL R6, RZ, 0x1, P1 ;  /* 0x00000001ff067807 */ /* 0x000fe40000800000 */
[----:B------:R-:W-:Y:S01]  /*0380*/  SEL R7, RZ, 0x100, P0 ;  /* 0x00000100ff077807 */ /* 0x000fe20000000000 */
[C---:B-1----:R-:W-:Y:S01]  /*0390*/  IMAD.WIDE R2, R0.reuse, 0x4, R2 ;  /* 0x0000000400027825 */ /* 0x042fe200078e0202 */
[----:B------:R-:W-:Y:S02]  /*03a0*/  LEA.HI.X.SX32 R5, R0, UR7, 0x1, P2 ;  /* 0x0000000700057c11 */ /* 0x000fe400090f0eff */
[----:B------:R-:W-:Y:S02]  /*03b0*/  IADD3 R7, R6, R7, RZ ;  /* 0x0000000706077210 */ /* 0x000fe40007ffe0ff */
[----:B------:R-:W-:Y:S04]  /*03c0*/  STG.E.64 desc[UR4][R2.64], R12 ;  /* 0x0000000c02007986 */ /* 0x000fe8000c101b04 */
[----:B------:R-:W-:Y:S01]  /*03d0*/  STG.E.U16 desc[UR4][R4.64], R7 ;  /* 0x0000000704007986 */ /* 0x000fe2000c101504 */
[----:B------:R-:W-:Y:S05]  /*03e0*/  EXIT ;  /* 0x000000000000794d */ /* 0x000fea0003800000 */
.L_x_0:
[----:B------:R-:W-:-:S00]  /*03f0*/  BRA `(.L_x_0) ;  /* 0xfffffffc00fc7947 */ /* 0x000fc0000383ffff */
[----:B------:R-:W-:-:S00]  /*0400*/  NOP ;  /* 0x0000000000007918 */ /* 0x000fc00000000000 */
[----:B------:R-:W-:-:S00]  /*0410*/  NOP ;  /* 0x0000000000007918 */ /* 0x000fc00000000000 */
[----:B------:R-:W-:-:S00]  /*0420*/  NOP ;  /* 0x0000000000007918 */ /* 0x000fc00000000000 */
[----:B------:R-:W-:-:S00]  /*0430*/  NOP ;  /* 0x0000000000007918 */ /* 0x000fc00000000000 */
[----:B------:R-:W-:-:S00]  /*0440*/  NOP ;  /* 0x0000000000007918 */ /* 0x000fc00000000000 */
[----:B------:R-:W-:-:S00]  /*0450*/  NOP ;  /* 0x0000000000007918 */ /* 0x000fc00000000000 */
[----:B------:R-:W-:-:S00]  /*0460*/  NOP ;  /* 0x0000000000007918 */ /* 0x000fc00000000000 */
[----:B------:R-:W-:-:S00]  /*0470*/  NOP ;  /* 0x0000000000007918 */ /* 0x000fc00000000000 */
.L_x_1:


//--------------------- .nv.global.init           --------------------------
	.section	.nv.global.init,"aw",@progbits
.nv.global.init:
	.type		_$_str,@object
	.size		_$_str,(_$_str_$_2 - _$_str)
_$_str:
        /*0000*/ 	.byte	0x5f, 0x5f, 0x43, 0x55, 0x44, 0x41, 0x5f, 0x46, 0x54, 0x5a, 0x00
	.type		_$_str_$_2,@object
	.size		_$_str_$_2,(.L_1 - _$_str_$_2)
_$_str_$_2:
        /*000b*/ 	.byte	0x5f, 0x5f, 0x43, 0x55, 0x44, 0x41, 0x5f, 0x50, 0x52, 0x45, 0x43, 0x5f, 0x53, 0x51, 0x52, 0x54
        /*001b*/ 	.byte	0x00
.L_1:


//--------------------- .nv.constant0.triton_poi_fused__native_batch_norm_legit_no_training_relu_threshold_backward_59 --------------------------
	.section	.nv.constant0.triton_poi_fused__native_batch_norm_legit_no_training_relu_threshold_backward_59,"a",@progbits
	.sectionflags	@""
	.align	4
.nv.constant0.triton_poi_fused__native_batch_norm_legit_no_training_relu_threshold_backward_59:
	.zero		588
